//
// Generated by NVIDIA NVVM Compiler
//
// Compiler Build ID: CL-36424714
// Cuda compilation tools, release 13.0, V13.0.88
// Based on NVVM 20.0.0
//

.version 9.0
.target sm_100
.address_size 64

	// .globl	_Z23phasor_normalize_kernelP6float2S0_S0_i

.visible .entry _Z23phasor_normalize_kernelP6float2S0_S0_i(
	.param .u64 .ptr .align 1 _Z23phasor_normalize_kernelP6float2S0_S0_i_param_0,
	.param .u64 .ptr .align 1 _Z23phasor_normalize_kernelP6float2S0_S0_i_param_1,
	.param .u64 .ptr .align 1 _Z23phasor_normalize_kernelP6float2S0_S0_i_param_2,
	.param .u32 _Z23phasor_normalize_kernelP6float2S0_S0_i_param_3
)
{
	.reg .pred 	%p<2>;
	.reg .b32 	%r<6>;
	.reg .b32 	%f<23>;
	.reg .b64 	%rd<11>;

	ld.param.u64 	%rd1, [_Z23phasor_normalize_kernelP6float2S0_S0_i_param_0];
	ld.param.u64 	%rd2, [_Z23phasor_normalize_kernelP6float2S0_S0_i_param_1];
	ld.param.u64 	%rd3, [_Z23phasor_normalize_kernelP6float2S0_S0_i_param_2];
	ld.param.u32 	%r2, [_Z23phasor_normalize_kernelP6float2S0_S0_i_param_3];
	mov.u32 	%r3, %ctaid.x;
	mov.u32 	%r4, %ntid.x;
	mov.u32 	%r5, %tid.x;
	mad.lo.s32 	%r1, %r3, %r4, %r5;
	setp.ge.s32 	%p1, %r1, %r2;
	@%p1 bra 	$L__BB0_2;
	cvta.to.global.u64 	%rd4, %rd1;
	cvta.to.global.u64 	%rd5, %rd2;
	cvta.to.global.u64 	%rd6, %rd3;
	mul.wide.s32 	%rd7, %r1, 8;
	add.s64 	%rd8, %rd4, %rd7;
	ld.global.v2.f32 	{%f1, %f2}, [%rd8];
	mul.f32 	%f3, %f2, %f2;
	fma.rn.f32 	%f4, %f1, %f1, %f3;
	sqrt.rn.f32 	%f5, %f4;
	add.f32 	%f6, %f5, 0f322BCC77;
	div.rn.f32 	%f7, %f1, %f6;
	div.rn.f32 	%f8, %f2, %f6;
	add.s64 	%rd9, %rd5, %rd7;
	ld.global.v2.f32 	{%f9, %f10}, [%rd9];
	mul.f32 	%f11, %f10, %f10;
	fma.rn.f32 	%f12, %f9, %f9, %f11;
	sqrt.rn.f32 	%f13, %f12;
	add.f32 	%f14, %f13, 0f322BCC77;
	div.rn.f32 	%f15, %f9, %f14;
	neg.f32 	%f16, %f10;
	div.rn.f32 	%f17, %f16, %f14;
	mul.f32 	%f18, %f7, %f15;
	mul.f32 	%f19, %f8, %f17;
	sub.f32 	%f20, %f18, %f19;
	add.s64 	%rd10, %rd6, %rd7;
	mul.f32 	%f21, %f8, %f15;
	fma.rn.f32 	%f22, %f7, %f17, %f21;
	st.global.v2.f32 	[%rd10], {%f20, %f22};
$L__BB0_2:
	ret;

}
	// .globl	_Z19scale_output_kernelPffi
.visible .entry _Z19scale_output_kernelPffi(
	.param .u64 .ptr .align 1 _Z19scale_output_kernelPffi_param_0,
	.param .f32 _Z19scale_output_kernelPffi_param_1,
	.param .u32 _Z19scale_output_kernelPffi_param_2
)
{
	.reg .pred 	%p<2>;
	.reg .b32 	%r<6>;
	.reg .b32 	%f<4>;
	.reg .b64 	%rd<5>;

	ld.param.u64 	%rd1, [_Z19scale_output_kernelPffi_param_0];
	ld.param.f32 	%f1, [_Z19scale_output_kernelPffi_param_1];
	ld.param.u32 	%r2, [_Z19scale_output_kernelPffi_param_2];
	mov.u32 	%r3, %ctaid.x;
	mov.u32 	%r4, %ntid.x;
	mov.u32 	%r5, %tid.x;
	mad.lo.s32 	%r1, %r3, %r4, %r5;
	setp.ge.s32 	%p1, %r1, %r2;
	@%p1 bra 	$L__BB1_2;
	cvta.to.global.u64 	%rd2, %rd1;
	mul.wide.s32 	%rd3, %r1, 4;
	add.s64 	%rd4, %rd2, %rd3;
	ld.global.f32 	%f2, [%rd4];
	mul.f32 	%f3, %f1, %f2;
	st.global.f32 	[%rd4], %f3;
$L__BB1_2:
	ret;

}


// ===== COMPILED SASS (sm_100) =====

	.target	sm_100

	.elftype	@"ET_EXEC"


//--------------------- .note.nv.tkinfo           --------------------------
	.section	.note.nv.tkinfo,"",@"SHT_NOTE"
	.sectionflags	@"SHF_NOTE_NV_TKINFO"
	.tkinfo
        /*0018*/ 	.word	0x00000002
        /*0030*/ 	.string	""
        /*0030*/ 	.string	"ptxas"
        /*0030*/ 	.string	"Cuda compilation tools, release 13.0, V13.0.88"
        /*0030*/ 	.string	"Build cuda_13.0.r13.0/compiler.36424714_0"
        /*0030*/ 	.string	"-arch sm_100 -m 64 "



//--------------------- .note.nv.cuinfo           --------------------------
	.section	.note.nv.cuinfo,"",@"SHT_NOTE"
	.sectionflags	@"SHF_NOTE_NV_CUINFO"
        /*0018*/ 	.short	0x0002
        /*001a*/ 	.short	0x0064
        /*001c*/ 	.short	0x0082
	.zero		2


//--------------------- .nv.info                  --------------------------
	.section	.nv.info,"",@"SHT_CUDA_INFO"
	.align	4


	//----- nvinfo : EIATTR_REGCOUNT
	.align		4
        /*0000*/ 	.byte	0x04, 0x2f
        /*0002*/ 	.short	(.L_1 - .L_0)
	.align		4
.L_0:
        /*0004*/ 	.word	index@(_Z23phasor_normalize_kernelP6float2S0_S0_i)
        /*0008*/ 	.word	0x00000016


	//----- nvinfo : EIATTR_FRAME_SIZE
	.align		4
.L_1:
        /*000c*/ 	.byte	0x04, 0x11
        /*000e*/ 	.short	(.L_3 - .L_2)
	.align		4
.L_2:
        /*0010*/ 	.word	index@($__internal_1_$__cuda_sm3x_div_rn_noftz_f32_slowpath)
        /*0014*/ 	.word	0x00000000


	//----- nvinfo : EIATTR_FRAME_SIZE
	.align		4
.L_3:
        /*0018*/ 	.byte	0x04, 0x11
        /*001a*/ 	.short	(.L_5 - .L_4)
	.align		4
.L_4:
        /*001c*/ 	.word	index@($__internal_0_$__cuda_sm20_sqrt_rn_f32_slowpath)
        /*0020*/ 	.word	0x00000000


	//----- nvinfo : EIATTR_FRAME_SIZE
	.align		4
.L_5:
        /*0024*/ 	.byte	0x04, 0x11
        /*0026*/ 	.short	(.L_7 - .L_6)
	.align		4
.L_6:
        /*0028*/ 	.word	index@(_Z23phasor_normalize_kernelP6float2S0_S0_i)
        /*002c*/ 	.word	0x00000000


	//----- nvinfo : EIATTR_REGCOUNT
	.align		4
.L_7:
        /*0030*/ 	.byte	0x04, 0x2f
        /*0032*/ 	.short	(.L_9 - .L_8)
	.align		4
.L_8:
        /*0034*/ 	.word	index@(_Z19scale_output_kernelPffi)
        /*0038*/ 	.word	0x00000008


	//----- nvinfo : EIATTR_FRAME_SIZE
	.align		4
.L_9:
        /*003c*/ 	.byte	0x04, 0x11
        /*003e*/ 	.short	(.L_11 - .L_10)
	.align		4
.L_10:
        /*0040*/ 	.word	index@(_Z19scale_output_kernelPffi)
        /*0044*/ 	.word	0x00000000


	//----- nvinfo : EIATTR_MIN_STACK_SIZE
	.align		4
.L_11:
        /*0048*/ 	.byte	0x04, 0x12
        /*004a*/ 	.short	(.L_13 - .L_12)
	.align		4
.L_12:
        /*004c*/ 	.word	index@(_Z19scale_output_kernelPffi)
        /*0050*/ 	.word	0x00000000


	//----- nvinfo : EIATTR_MIN_STACK_SIZE
	.align		4
.L_13:
        /*0054*/ 	.byte	0x04, 0x12
        /*0056*/ 	.short	(.L_15 - .L_14)
	.align		4
.L_14:
        /*0058*/ 	.word	index@(_Z23phasor_normalize_kernelP6float2S0_S0_i)
        /*005c*/ 	.word	0x00000000
.L_15:


//--------------------- .nv.compat                --------------------------
	.section	.nv.compat,"",@"SHT_CUDA_COMPAT_INFO"
	.align	4
        /*0000*/ 	.byte	0x02, 0x09, 0x00, 0x00, 0x02, 0x02, 0x01, 0x00, 0x02, 0x05, 0x05, 0x00, 0x03, 0x07, 0x01, 0x01
        /*0010*/ 	.byte	0x02, 0x03, 0x00, 0x00, 0x02, 0x06, 0x01, 0x00, 0x04, 0x0b, 0x08, 0x00, 0x01, 0x00, 0x00, 0x00
        /*0020*/ 	.byte	0x00, 0x00, 0x00, 0x00


//--------------------- .nv.info._Z19scale_output_kernelPffi --------------------------
	.section	.nv.info._Z19scale_output_kernelPffi,"",@"SHT_CUDA_INFO"
	.sectionflags	@""
	.align	4


	//----- nvinfo : EIATTR_CUDA_API_VERSION
	.align		4
        /*0000*/ 	.byte	0x04, 0x37
        /*0002*/ 	.short	(.L_17 - .L_16)
.L_16:
        /*0004*/ 	.word	0x00000082


	//----- nvinfo : EIATTR_KPARAM_INFO
	.align		4
.L_17:
        /*0008*/ 	.byte	0x04, 0x17
        /*000a*/ 	.short	(.L_19 - .L_18)
.L_18:
        /*000c*/ 	.word	0x00000000
        /*0010*/ 	.short	0x0002
        /*0012*/ 	.short	0x000c
        /*0014*/ 	.byte	0x00, 0xf0, 0x11, 0x00


	//----- nvinfo : EIATTR_KPARAM_INFO
	.align		4
.L_19:
        /*0018*/ 	.byte	0x04, 0x17
        /*001a*/ 	.short	(.L_21 - .L_20)
.L_20:
        /*001c*/ 	.word	0x00000000
        /*0020*/ 	.short	0x0001
        /*0022*/ 	.short	0x0008
        /*0024*/ 	.byte	0x00, 0xf0, 0x11, 0x00


	//----- nvinfo : EIATTR_KPARAM_INFO
	.align		4
.L_21:
        /*0028*/ 	.byte	0x04, 0x17
        /*002a*/ 	.short	(.L_23 - .L_22)
.L_22:
        /*002c*/ 	.word	0x00000000
        /*0030*/ 	.short	0x0000
        /*0032*/ 	.short	0x0000
        /*0034*/ 	.byte	0x00, 0xf5, 0x21, 0x00


	//----- nvinfo : EIATTR_SPARSE_MMA_MASK
	.align		4
.L_23:
        /*0038*/ 	.byte	0x03, 0x50
        /*003a*/ 	.short	0x0000


	//----- nvinfo : EIATTR_MAXREG_COUNT
	.align		4
        /*003c*/ 	.byte	0x03, 0x1b
        /*003e*/ 	.short	0x00ff


	//----- nvinfo : EIATTR_MERCURY_ISA_VERSION
	.align		4
        /*0040*/ 	.byte	0x03, 0x5f
        /*0042*/ 	.short	0x0101


	//----- nvinfo : EIATTR_VRC_CTA_INIT_COUNT
	.align		4
        /*0044*/ 	.byte	0x02, 0x4a
	.zero		1
	.zero		1


	//----- nvinfo : EIATTR_EXIT_INSTR_OFFSETS
	.align		4
        /*0048*/ 	.byte	0x04, 0x1c
        /*004a*/ 	.short	(.L_25 - .L_24)


	//   ....[0]....
.L_24:
        /*004c*/ 	.word	0x00000070


	//   ....[1]....
        /*0050*/ 	.word	0x000000f0


	//----- nvinfo : EIATTR_CBANK_PARAM_SIZE
	.align		4
.L_25:
        /*0054*/ 	.byte	0x03, 0x19
        /*0056*/ 	.short	0x0010


	//----- nvinfo : EIATTR_PARAM_CBANK
	.align		4
        /*0058*/ 	.byte	0x04, 0x0a
        /*005a*/ 	.short	(.L_27 - .L_26)
	.align		4
.L_26:
        /*005c*/ 	.word	index@(.nv.constant0._Z19scale_output_kernelPffi)
        /*0060*/ 	.short	0x0380
        /*0062*/ 	.short	0x0010


	//----- nvinfo : EIATTR_SW_WAR
	.align		4
.L_27:
        /*0064*/ 	.byte	0x04, 0x36
        /*0066*/ 	.short	(.L_29 - .L_28)
.L_28:
        /*0068*/ 	.word	0x00000008
.L_29:


//--------------------- .nv.info._Z23phasor_normalize_kernelP6float2S0_S0_i --------------------------
	.section	.nv.info._Z23phasor_normalize_kernelP6float2S0_S0_i,"",@"SHT_CUDA_INFO"
	.sectionflags	@""
	.align	4


	//----- nvinfo : EIATTR_CUDA_API_VERSION
	.align		4
        /*0000*/ 	.byte	0x04, 0x37
        /*0002*/ 	.short	(.L_31 - .L_30)
.L_30:
        /*0004*/ 	.word	0x00000082


	//----- nvinfo : EIATTR_KPARAM_INFO
	.align		4
.L_31:
        /*0008*/ 	.byte	0x04, 0x17
        /*000a*/ 	.short	(.L_33 - .L_32)
.L_32:
        /*000c*/ 	.word	0x00000000
        /*0010*/ 	.short	0x0003
        /*0012*/ 	.short	0x0018
        /*0014*/ 	.byte	0x00, 0xf0, 0x11, 0x00


	//----- nvinfo : EIATTR_KPARAM_INFO
	.align		4
.L_33:
        /*0018*/ 	.byte	0x04, 0x17
        /*001a*/ 	.short	(.L_35 - .L_34)
.L_34:
        /*001c*/ 	.word	0x00000000
        /*0020*/ 	.short	0x0002
        /*0022*/ 	.short	0x0010
        /*0024*/ 	.byte	0x00, 0xf5, 0x21, 0x00


	//----- nvinfo : EIATTR_KPARAM_INFO
	.align		4
.L_35:
        /*0028*/ 	.byte	0x04, 0x17
        /*002a*/ 	.short	(.L_37 - .L_36)
.L_36:
        /*002c*/ 	.word	0x00000000
        /*0030*/ 	.short	0x0001
        /*0032*/ 	.short	0x0008
        /*0034*/ 	.byte	0x00, 0xf5, 0x21, 0x00


	//----- nvinfo : EIATTR_KPARAM_INFO
	.align		4
.L_37:
        /*0038*/ 	.byte	0x04, 0x17
        /*003a*/ 	.short	(.L_39 - .L_38)
.L_38:
        /*003c*/ 	.word	0x00000000
        /*0040*/ 	.short	0x0000
        /*0042*/ 	.short	0x0000
        /*0044*/ 	.byte	0x00, 0xf5, 0x21, 0x00


	//----- nvinfo : EIATTR_SPARSE_MMA_MASK
	.align		4
.L_39:
        /*0048*/ 	.byte	0x03, 0x50
        /*004a*/ 	.short	0x0000


	//----- nvinfo : EIATTR_MAXREG_COUNT
	.align		4
        /*004c*/ 	.byte	0x03, 0x1b
        /*004e*/ 	.short	0x00ff


	//----- nvinfo : EIATTR_MERCURY_ISA_VERSION
	.align		4
        /*0050*/ 	.byte	0x03, 0x5f
        /*0052*/ 	.short	0x0101


	//----- nvinfo : EIATTR_VRC_CTA_INIT_COUNT
	.align		4
        /*0054*/ 	.byte	0x02, 0x4a
	.zero		1
	.zero		1


	//----- nvinfo : EIATTR_EXIT_INSTR_OFFSETS
	.align		4
        /*0058*/ 	.byte	0x04, 0x1c
        /*005a*/ 	.short	(.L_41 - .L_40)


	//   ....[0]....
.L_40:
        /*005c*/ 	.word	0x00000070


	//   ....[1]....
        /*0060*/ 	.word	0x000006b0


	//----- nvinfo : EIATTR_CRS_STACK_SIZE
	.align		4
.L_41:
        /*0064*/ 	.byte	0x04, 0x1e
        /*0066*/ 	.short	(.L_43 - .L_42)
.L_42:
        /*0068*/ 	.word	0x00000000


	//----- nvinfo : EIATTR_CBANK_PARAM_SIZE
	.align		4
.L_43:
        /*006c*/ 	.byte	0x03, 0x19
        /*006e*/ 	.short	0x001c


	//----- nvinfo : EIATTR_PARAM_CBANK
	.align		4
        /*0070*/ 	.byte	0x04, 0x0a
        /*0072*/ 	.short	(.L_45 - .L_44)
	.align		4
.L_44:
        /*0074*/ 	.word	index@(.nv.constant0._Z23phasor_normalize_kernelP6float2S0_S0_i)
        /*0078*/ 	.short	0x0380
        /*007a*/ 	.short	0x001c


	//----- nvinfo : EIATTR_SW_WAR
	.align		4
.L_45:
        /*007c*/ 	.byte	0x04, 0x36
        /*007e*/ 	.short	(.L_47 - .L_46)
.L_46:
        /*0080*/ 	.word	0x00000008
.L_47:


//--------------------- .nv.callgraph             --------------------------
	.section	.nv.callgraph,"",@"SHT_CUDA_CALLGRAPH"
	.align	4
	.sectionentsize	8
	.align		4
        /*0000*/ 	.word	0x00000000
	.align		4
        /*0004*/ 	.word	0xffffffff
	.align		4
        /*0008*/ 	.word	0x00000000
	.align		4
        /*000c*/ 	.word	0xfffffffe
	.align		4
        /*0010*/ 	.word	0x00000000
	.align		4
        /*0014*/ 	.word	0xfffffffd
	.align		4
        /*0018*/ 	.word	0x00000000
	.align		4
        /*001c*/ 	.word	0xfffffffc


//--------------------- .text._Z19scale_output_kernelPffi --------------------------
	.section	.text._Z19scale_output_kernelPffi,"ax",@progbits
	.align	128
        .global         _Z19scale_output_kernelPffi
        .type           _Z19scale_output_kernelPffi,@function
        .size           _Z19scale_output_kernelPffi,(.L_x_30 - _Z19scale_output_kernelPffi)
        .other          _Z19scale_output_kernelPffi,@"STO_CUDA_ENTRY STV_DEFAULT"
_Z19scale_output_kernelPffi:
.text._Z19scale_output_kernelPffi:
[----:B------:R-:W-:Y:S01]  /*0000*/  LDC R1, c[0x0][0x37c] ;  /* 0x0000df00ff017b82 */ /* 0x000fe20000000800 */
[----:B------:R-:W0:Y:S07]  /*0010*/  S2R R0, SR_TID.X ;  /* 0x0000000000007919 */ /* 0x000e2e0000002100 */
[----:B------:R-:W0:Y:S01]  /*0020*/  S2UR UR4, SR_CTAID.X ;  /* 0x00000000000479c3 */ /* 0x000e220000002500 */
[----:B------:R-:W1:Y:S07]  /*0030*/  LDCU UR5, c[0x0][0x38c] ;  /* 0x00007180ff0577ac */ /* 0x000e6e0008000800 */
[----:B------:R-:W0:Y:S02]  /*0040*/  LDC R5, c[0x0][0x360] ;  /* 0x0000d800ff057b82 */ /* 0x000e240000000800 */
[----:B0-----:R-:W-:-:S05]  /*0050*/  IMAD R5, R5, UR4, R0 ;  /* 0x0000000405057c24 */ /* 0x001fca000f8e0200 */
[----:B-1----:R-:W-:-:S13]  /*0060*/  ISETP.GE.AND P0, PT, R5, UR5, PT ;  /* 0x0000000505007c0c */ /* 0x002fda000bf06270 */
[----:B------:R-:W-:Y:S05]  /*0070*/  @P0 EXIT ;  /* 0x000000000000094d */ /* 0x000fea0003800000 */
[----:B------:R-:W0:Y:S01]  /*0080*/  LDC.64 R2, c[0x0][0x380] ;  /* 0x0000e000ff027b82 */ /* 0x000e220000000a00 */
[----:B------:R-:W1:Y:S01]  /*0090*/  LDCU.64 UR4, c[0x0][0x358] ;  /* 0x00006b00ff0477ac */ /* 0x000e620008000a00 */
[----:B------:R-:W2:Y:S01]  /*00a0*/  LDCU UR6, c[0x0][0x388] ;  /* 0x00007100ff0677ac */ /* 0x000ea20008000800 */
[----:B0-----:R-:W-:-:S05]  /*00b0*/  IMAD.WIDE R2, R5, 0x4, R2 ;  /* 0x0000000405027825 */ /* 0x001fca00078e0202 */
[----:B-1----:R-:W2:Y:S02]  /*00c0*/  LDG.E R0, desc[UR4][R2.64] ;  /* 0x0000000402007981 */ /* 0x002ea4000c1e1900 */
[----:B--2---:R-:W-:-:S05]  /*00d0*/  FMUL R5, R0, UR6 ;  /* 0x0000000600057c20 */ /* 0x004fca0008400000 */
[----:B------:R-:W-:Y:S01]  /*00e0*/  STG.E desc[UR4][R2.64], R5 ;  /* 0x0000000502007986 */ /* 0x000fe2000c101904 */
[----:B------:R-:W-:Y:S05]  /*00f0*/  EXIT ;  /* 0x000000000000794d */ /* 0x000fea0003800000 */
.L_x_0:
[----:B------:R-:W-:-:S00]  /*0100*/  BRA `(.L_x_0) ;  /* 0xfffffffc00fc7947 */ /* 0x000fc0000383ffff */
[----:B------:R-:W-:-:S00]  /*0110*/  NOP ;  /* 0x0000000000007918 */ /* 0x000fc00000000000 */
        /* <DEDUP_REMOVED lines=14> */
.L_x_30:


//--------------------- .text._Z23phasor_normalize_kernelP6float2S0_S0_i --------------------------
	.section	.text._Z23phasor_normalize_kernelP6float2S0_S0_i,"ax",@progbits
	.align	128
        .global         _Z23phasor_normalize_kernelP6float2S0_S0_i
        .type           _Z23phasor_normalize_kernelP6float2S0_S0_i,@function
        .size           _Z23phasor_normalize_kernelP6float2S0_S0_i,(.L_x_29 - _Z23phasor_normalize_kernelP6float2S0_S0_i)
        .other          _Z23phasor_normalize_kernelP6float2S0_S0_i,@"STO_CUDA_ENTRY STV_DEFAULT"
_Z23phasor_normalize_kernelP6float2S0_S0_i:
.text._Z23phasor_normalize_kernelP6float2S0_S0_i:
        /* <DEDUP_REMOVED lines=10> */
[----:B0-----:R-:W-:-:S06]  /*00a0*/  IMAD.WIDE R2, R4, 0x8, R2 ;  /* 0x0000000804027825 */ /* 0x001fcc00078e0202 */
[----:B-1----:R-:W2:Y:S01]  /*00b0*/  LDG.E.64 R2, desc[UR4][R2.64] ;  /* 0x0000000402027981 */ /* 0x002ea2000c1e1b00 */
[----:B------:R-:W-:Y:S01]  /*00c0*/  BSSY.RECONVERGENT B0, `(.L_x_1) ;  /* 0x000000e000007945 */ /* 0x000fe20003800200 */
[----:B--2---:R-:W-:-:S04]  /*00d0*/  FMUL R5, R3, R3 ;  /* 0x0000000303057220 */ /* 0x004fc80000400000 */
[----:B------:R-:W-:-:S04]  /*00e0*/  FFMA R0, R2, R2, R5 ;  /* 0x0000000202007223 */ /* 0x000fc80000000005 */
[----:B------:R0:W1:Y:S01]  /*00f0*/  MUFU.RSQ R5, R0 ;  /* 0x0000000000057308 */ /* 0x0000620000001400 */
[----:B------:R-:W-:-:S04]  /*0100*/  IADD3 R6, PT, PT, R0, -0xd000000, RZ ;  /* 0xf300000000067810 */ /* 0x000fc80007ffe0ff */
[----:B------:R-:W-:-:S13]  /*0110*/  ISETP.GT.U32.AND P0, PT, R6, 0x727fffff, PT ;  /* 0x727fffff0600780c */ /* 0x000fda0003f04070 */
[----:B01----:R-:W-:Y:S05]  /*0120*/  @!P0 BRA `(.L_x_2) ;  /* 0x00000000000c8947 */ /* 0x003fea0003800000 */
[----:B------:R-:W-:-:S07]  /*0130*/  MOV R12, 0x150 ;  /* 0x00000150000c7802 */ /* 0x000fce0000000f00 */
[----:B------:R-:W-:Y:S05]  /*0140*/  CALL.REL.NOINC `($__internal_0_$__cuda_sm20_sqrt_rn_f32_slowpath) ;  /* 0x00000004005c7944 */ /* 0x000fea0003c00000 */
[----:B------:R-:W-:Y:S05]  /*0150*/  BRA `(.L_x_3) ;  /* 0x0000000000107947 */ /* 0x000fea0003800000 */
.L_x_2:
[----:B------:R-:W-:Y:S01]  /*0160*/  FMUL.FTZ R7, R0, R5 ;  /* 0x0000000500077220 */ /* 0x000fe20000410000 */
[----:B------:R-:W-:-:S03]  /*0170*/  FMUL.FTZ R5, R5, 0.5 ;  /* 0x3f00000005057820 */ /* 0x000fc60000410000 */
[----:B------:R-:W-:-:S04]  /*0180*/  FFMA R0, -R7, R7, R0 ;  /* 0x0000000707007223 */ /* 0x000fc80000000100 */
[----:B------:R-:W-:-:S07]  /*0190*/  FFMA R5, R0, R5, R7 ;  /* 0x0000000500057223 */ /* 0x000fce0000000007 */
.L_x_3:
[----:B------:R-:W-:Y:S05]  /*01a0*/  BSYNC.RECONVERGENT B0 ;  /* 0x0000000000007941 */ /* 0x000fea0003800200 */
.L_x_1:
[----:B------:R-:W-:Y:S01]  /*01b0*/  FADD R5, R5, 9.9999999392252902908e-09 ;  /* 0x322bcc7705057421 */ /* 0x000fe20000000000 */
[----:B------:R-:W-:Y:S03]  /*01c0*/  BSSY.RECONVERGENT B0, `(.L_x_4) ;  /* 0x000000c000007945 */ /* 0x000fe60003800200 */
[----:B------:R-:W0:Y:S08]  /*01d0*/  MUFU.RCP R0, R5 ;  /* 0x0000000500007308 */ /* 0x000e300000001000 */
[----:B------:R-:W1:Y:S01]  /*01e0*/  FCHK P0, R2, R5 ;  /* 0x0000000502007302 */ /* 0x000e620000000000 */
[----:B0-----:R-:W-:-:S04]  /*01f0*/  FFMA R7, -R5, R0, 1 ;  /* 0x3f80000005077423 */ /* 0x001fc80000000100 */
[----:B------:R-:W-:-:S04]  /*0200*/  FFMA R7, R0, R7, R0 ;  /* 0x0000000700077223 */ /* 0x000fc80000000000 */
[----:B------:R-:W-:-:S04]  /*0210*/  FFMA R6, R2, R7, RZ ;  /* 0x0000000702067223 */ /* 0x000fc800000000ff */
[----:B------:R-:W-:-:S04]  /*0220*/  FFMA R0, -R5, R6, R2 ;  /* 0x0000000605007223 */ /* 0x000fc80000000102 */
[----:B------:R-:W-:Y:S01]  /*0230*/  FFMA R6, R7, R0, R6 ;  /* 0x0000000007067223 */ /* 0x000fe20000000006 */
[----:B-1----:R-:W-:Y:S06]  /*0240*/  @!P0 BRA `(.L_x_5) ;  /* 0x00000000000c8947 */ /* 0x002fec0003800000 */
[----:B------:R-:W-:-:S07]  /*0250*/  MOV R10, 0x270 ;  /* 0x00000270000a7802 */ /* 0x000fce0000000f00 */
[----:B------:R-:W-:Y:S05]  /*0260*/  CALL.REL.NOINC `($__internal_1_$__cuda_sm3x_div_rn_noftz_f32_slowpath) ;  /* 0x00000004006c7944 */ /* 0x000fea0003c00000 */
[----:B------:R-:W-:-:S07]  /*0270*/  IMAD.MOV.U32 R6, RZ, RZ, R0 ;  /* 0x000000ffff067224 */ /* 0x000fce00078e0000 */
.L_x_5:
[----:B------:R-:W-:Y:S05]  /*0280*/  BSYNC.RECONVERGENT B0 ;  /* 0x0000000000007941 */ /* 0x000fea0003800200 */
.L_x_4:
[----:B------:R-:W0:Y:S01]  /*0290*/  MUFU.RCP R0, R5 ;  /* 0x0000000500007308 */ /* 0x000e220000001000 */
[----:B------:R-:W-:Y:S07]  /*02a0*/  BSSY.RECONVERGENT B0, `(.L_x_6) ;  /* 0x000000c000007945 */ /* 0x000fee0003800200 */
[----:B------:R-:W1:Y:S01]  /*02b0*/  FCHK P0, R3, R5 ;  /* 0x0000000503007302 */ /* 0x000e620000000000 */
[----:B0-----:R-:W-:-:S04]  /*02c0*/  FFMA R7, -R5, R0, 1 ;  /* 0x3f80000005077423 */ /* 0x001fc80000000100 */
[----:B------:R-:W-:-:S04]  /*02d0*/  FFMA R9, R0, R7, R0 ;  /* 0x0000000700097223 */ /* 0x000fc80000000000 */
[----:B------:R-:W-:-:S04]  /*02e0*/  FFMA R0, R3, R9, RZ ;  /* 0x0000000903007223 */ /* 0x000fc800000000ff */
[----:B------:R-:W-:-:S04]  /*02f0*/  FFMA R7, -R5, R0, R3 ;  /* 0x0000000005077223 */ /* 0x000fc80000000103 */
[----:B------:R-:W-:Y:S01]  /*0300*/  FFMA R7, R9, R7, R0 ;  /* 0x0000000709077223 */ /* 0x000fe20000000000 */
[----:B-1----:R-:W-:Y:S06]  /*0310*/  @!P0 BRA `(.L_x_7) ;  /* 0x0000000000108947 */ /* 0x002fec0003800000 */
[----:B------:R-:W-:Y:S02]  /*0320*/  MOV R2, R3 ;  /* 0x0000000300027202 */ /* 0x000fe40000000f00 */
[----:B------:R-:W-:-:S07]  /*0330*/  MOV R10, 0x350 ;  /* 0x00000350000a7802 */ /* 0x000fce0000000f00 */
[----:B------:R-:W-:Y:S05]  /*0340*/  CALL.REL.NOINC `($__internal_1_$__cuda_sm3x_div_rn_noftz_f32_slowpath) ;  /* 0x0000000400347944 */ /* 0x000fea0003c00000 */
[----:B------:R-:W-:-:S07]  /*0350*/  IMAD.MOV.U32 R7, RZ, RZ, R0 ;  /* 0x000000ffff077224 */ /* 0x000fce00078e0000 */
.L_x_7:
[----:B------:R-:W-:Y:S05]  /*0360*/  BSYNC.RECONVERGENT B0 ;  /* 0x0000000000007941 */ /* 0x000fea0003800200 */
.L_x_6:
[----:B------:R-:W0:Y:S02]  /*0370*/  LDC.64 R2, c[0x0][0x388] ;  /* 0x0000e200ff027b82 */ /* 0x000e240000000a00 */
[----:B0-----:R-:W-:-:S06]  /*0380*/  IMAD.WIDE R2, R4, 0x8, R2 ;  /* 0x0000000804027825 */ /* 0x001fcc00078e0202 */
[----:B------:R-:W2:Y:S01]  /*0390*/  LDG.E.64 R2, desc[UR4][R2.64] ;  /* 0x0000000402027981 */ /* 0x000ea2000c1e1b00 */
        /* <DEDUP_REMOVED lines=10> */
.L_x_9:
[----:B------:R-:W-:Y:S01]  /*0440*/  FMUL.FTZ R9, R0, R5 ;  /* 0x0000000500097220 */ /* 0x000fe20000410000 */
[----:B------:R-:W-:-:S03]  /*0450*/  FMUL.FTZ R5, R5, 0.5 ;  /* 0x3f00000005057820 */ /* 0x000fc60000410000 */
[----:B------:R-:W-:-:S04]  /*0460*/  FFMA R0, -R9, R9, R0 ;  /* 0x0000000909007223 */ /* 0x000fc80000000100 */
[----:B------:R-:W-:-:S07]  /*0470*/  FFMA R5, R0, R5, R9 ;  /* 0x0000000500057223 */ /* 0x000fce0000000009 */
.L_x_10:
[----:B------:R-:W-:Y:S05]  /*0480*/  BSYNC.RECONVERGENT B0 ;  /* 0x0000000000007941 */ /* 0x000fea0003800200 */
.L_x_8:
        /* <DEDUP_REMOVED lines=13> */
.L_x_12:
[----:B------:R-:W-:Y:S05]  /*0560*/  BSYNC.RECONVERGENT B0 ;  /* 0x0000000000007941 */ /* 0x000fea0003800200 */
.L_x_11:
[----:B------:R-:W0:Y:S01]  /*0570*/  MUFU.RCP R0, R5 ;  /* 0x0000000500007308 */ /* 0x000e220000001000 */
[----:B------:R-:W-:Y:S07]  /*0580*/  BSSY.RECONVERGENT B0, `(.L_x_13) ;  /* 0x000000b000007945 */ /* 0x000fee0003800200 */
[----:B------:R-:W1:Y:S01]  /*0590*/  FCHK P0, -R3, R5 ;  /* 0x0000000503007302 */ /* 0x000e620000000100 */
[----:B0-----:R-:W-:-:S04]  /*05a0*/  FFMA R9, -R5, R0, 1 ;  /* 0x3f80000005097423 */ /* 0x001fc80000000100 */
[----:B------:R-:W-:-:S04]  /*05b0*/  FFMA R11, R0, R9, R0 ;  /* 0x00000009000b7223 */ /* 0x000fc80000000000 */
[----:B------:R-:W-:-:S04]  /*05c0*/  FFMA R0, -R3, R11, RZ ;  /* 0x0000000b03007223 */ /* 0x000fc800000001ff */
[----:B------:R-:W-:-:S04]  /*05d0*/  FFMA R9, -R5, R0, -R3 ;  /* 0x0000000005097223 */ /* 0x000fc80000000903 */
[----:B------:R-:W-:Y:S01]  /*05e0*/  FFMA R0, R11, R9, R0 ;  /* 0x000000090b007223 */ /* 0x000fe20000000000 */
[----:B-1----:R-:W-:Y:S06]  /*05f0*/  @!P0 BRA `(.L_x_14) ;  /* 0x00000000000c8947 */ /* 0x002fec0003800000 */
[----:B------:R-:W-:Y:S01]  /*0600*/  FADD R2, -R3, -RZ ;  /* 0x800000ff03027221 */ /* 0x000fe20000000100 */
[----:B------:R-:W-:-:S07]  /*0610*/  MOV R10, 0x630 ;  /* 0x00000630000a7802 */ /* 0x000fce0000000f00 */
[----:B------:R-:W-:Y:S05]  /*0620*/  CALL.REL.NOINC `($__internal_1_$__cuda_sm3x_div_rn_noftz_f32_slowpath) ;  /* 0x00000000007c7944 */ /* 0x000fea0003c00000 */
.L_x_14:
[----:B------:R-:W-:Y:S05]  /*0630*/  BSYNC.RECONVERGENT B0 ;  /* 0x0000000000007941 */ /* 0x000fea0003800200 */
.L_x_13:
[----:B------:R-:W0:Y:S01]  /*0640*/  LDC.64 R2, c[0x0][0x390] ;  /* 0x0000e400ff027b82 */ /* 0x000e220000000a00 */
[-C--:B------:R-:W-:Y:S01]  /*0650*/  FMUL R9, R0, R7.reuse ;  /* 0x0000000700097220 */ /* 0x080fe20000400000 */
[----:B------:R-:W-:-:S03]  /*0660*/  FMUL R7, R8, R7 ;  /* 0x0000000708077220 */ /* 0x000fc60000400000 */
[-C--:B------:R-:W-:Y:S01]  /*0670*/  FFMA R8, R8, R6.reuse, -R9 ;  /* 0x0000000608087223 */ /* 0x080fe20000000809 */
[----:B------:R-:W-:Y:S01]  /*0680*/  FFMA R9, R0, R6, R7 ;  /* 0x0000000600097223 */ /* 0x000fe20000000007 */
[----:B0-----:R-:W-:-:S05]  /*0690*/  IMAD.WIDE R4, R4, 0x8, R2 ;  /* 0x0000000804047825 */ /* 0x001fca00078e0202 */
[----:B------:R-:W-:Y:S01]  /*06a0*/  STG.E.64 desc[UR4][R4.64], R8 ;  /* 0x0000000804007986 */ /* 0x000fe2000c101b04 */
[----:B------:R-:W-:Y:S05]  /*06b0*/  EXIT ;  /* 0x000000000000794d */ /* 0x000fea0003800000 */
        .weak           $__internal_0_$__cuda_sm20_sqrt_rn_f32_slowpath
        .type           $__internal_0_$__cuda_sm20_sqrt_rn_f32_slowpath,@function
        .size           $__internal_0_$__cuda_sm20_sqrt_rn_f32_slowpath,($__internal_1_$__cuda_sm3x_div_rn_noftz_f32_slowpath - $__internal_0_$__cuda_sm20_sqrt_rn_f32_slowpath)
$__internal_0_$__cuda_sm20_sqrt_rn_f32_slowpath:
[----:B------:R-:W-:-:S13]  /*06c0*/  LOP3.LUT P0, RZ, R0, 0x7fffffff, RZ, 0xc0, !PT ;  /* 0x7fffffff00ff7812 */ /* 0x000fda000780c0ff */
[----:B------:R-:W-:Y:S01]  /*06d0*/  @!P0 MOV R5, R0 ;  /* 0x0000000000058202 */ /* 0x000fe20000000f00 */
[----:B------:R-:W-:Y:S06]  /*06e0*/  @!P0 BRA `(.L_x_15) ;  /* 0x0000000000408947 */ /* 0x000fec0003800000 */
[----:B------:R-:W-:-:S13]  /*06f0*/  FSETP.GEU.FTZ.AND P0, PT, R0, RZ, PT ;  /* 0x000000ff0000720b */ /* 0x000fda0003f1e000 */
[----:B------:R-:W-:Y:S01]  /*0700*/  @!P0 IMAD.MOV.U32 R5, RZ, RZ, 0x7fffffff ;  /* 0x7fffffffff058424 */ /* 0x000fe200078e00ff */
[----:B------:R-:W-:Y:S06]  /*0710*/  @!P0 BRA `(.L_x_15) ;  /* 0x0000000000348947 */ /* 0x000fec0003800000 */
[----:B------:R-:W-:-:S13]  /*0720*/  FSETP.GTU.FTZ.AND P0, PT, |R0|, +INF , PT ;  /* 0x7f8000000000780b */ /* 0x000fda0003f1c200 */
[----:B------:R-:W-:Y:S01]  /*0730*/  @P0 FADD.FTZ R5, R0, 1 ;  /* 0x3f80000000050421 */ /* 0x000fe20000010000 */
[----:B------:R-:W-:Y:S06]  /*0740*/  @P0 BRA `(.L_x_15) ;  /* 0x0000000000280947 */ /* 0x000fec0003800000 */
[----:B------:R-:W-:-:S13]  /*0750*/  FSETP.NEU.FTZ.AND P0, PT, |R0|, +INF , PT ;  /* 0x7f8000000000780b */ /* 0x000fda0003f1d200 */
[----:B------:R-:W-:-:S04]  /*0760*/  @P0 FFMA R8, R0, 1.84467440737095516160e+19, RZ ;  /* 0x5f80000000080823 */ /* 0x000fc800000000ff */
[----:B------:R-:W0:Y:S02]  /*0770*/  @P0 MUFU.RSQ R5, R8 ;  /* 0x0000000800050308 */ /* 0x000e240000001400 */
[----:B0-----:R-:W-:Y:S01]  /*0780*/  @P0 FMUL.FTZ R9, R8, R5 ;  /* 0x0000000508090220 */ /* 0x001fe20000410000 */
[----:B------:R-:W-:Y:S01]  /*0790*/  @P0 FMUL.FTZ R11, R5, 0.5 ;  /* 0x3f000000050b0820 */ /* 0x000fe20000410000 */
[----:B------:R-:W-:Y:S02]  /*07a0*/  @!P0 MOV R5, R0 ;  /* 0x0000000000058202 */ /* 0x000fe40000000f00 */
[----:B------:R-:W-:-:S04]  /*07b0*/  @P0 FADD.FTZ R10, -R9, -RZ ;  /* 0x800000ff090a0221 */ /* 0x000fc80000010100 */
[----:B------:R-:W-:-:S04]  /*07c0*/  @P0 FFMA R10, R9, R10, R8 ;  /* 0x0000000a090a0223 */ /* 0x000fc80000000008 */
[----:B------:R-:W-:-:S04]  /*07d0*/  @P0 FFMA R10, R10, R11, R9 ;  /* 0x0000000b0a0a0223 */ /* 0x000fc80000000009 */
[----:B------:R-:W-:-:S07]  /*07e0*/  @P0 FMUL.FTZ R5, R10, 2.3283064365386962891e-10 ;  /* 0x2f8000000a050820 */ /* 0x000fce0000410000 */
.L_x_15:
[----:B------:R-:W-:Y:S02]  /*07f0*/  HFMA2 R9, -RZ, RZ, 0, 0 ;  /* 0x00000000ff097431 */ /* 0x000fe400000001ff */
[----:B------:R-:W-:-:S04]  /*0800*/  IMAD.MOV.U32 R8, RZ, RZ, R12 ;  /* 0x000000ffff087224 */ /* 0x000fc800078e000c */
[----:B------:R-:W-:Y:S05]  /*0810*/  RET.REL.NODEC R8 `(_Z23phasor_normalize_kernelP6float2S0_S0_i) ;  /* 0xfffffff408f87950 */ /* 0x000fea0003c3ffff */
        .weak           $__internal_1_$__cuda_sm3x_div_rn_noftz_f32_slowpath
        .type           $__internal_1_$__cuda_sm3x_div_rn_noftz_f32_slowpath,@function
        .size           $__internal_1_$__cuda_sm3x_div_rn_noftz_f32_slowpath,(.L_x_29 - $__internal_1_$__cuda_sm3x_div_rn_noftz_f32_slowpath)
$__internal_1_$__cuda_sm3x_div_rn_noftz_f32_slowpath:
[--C-:B------:R-:W-:Y:S01]  /*0820*/  SHF.R.U32.HI R11, RZ, 0x17, R5.reuse ;  /* 0x00000017ff0b7819 */ /* 0x100fe20000011605 */
[----:B------:R-:W-:Y:S01]  /*0830*/  BSSY.RECONVERGENT B1, `(.L_x_16) ;  /* 0x0000063000017945 */ /* 0x000fe20003800200 */
[----:B------:R-:W-:Y:S01]  /*0840*/  SHF.R.U32.HI R0, RZ, 0x17, R2 ;  /* 0x00000017ff007819 */ /* 0x000fe20000011602 */
[----:B------:R-:W-:Y:S01]  /*0850*/  IMAD.MOV.U32 R13, RZ, RZ, R5 ;  /* 0x000000ffff0d7224 */ /* 0x000fe200078e0005 */
[----:B------:R-:W-:Y:S02]  /*0860*/  LOP3.LUT R11, R11, 0xff, RZ, 0xc0, !PT ;  /* 0x000000ff0b0b7812 */ /* 0x000fe400078ec0ff */
[----:B------:R-:W-:-:S03]  /*0870*/  LOP3.LUT R12, R0, 0xff, RZ, 0xc0, !PT ;  /* 0x000000ff000c7812 */ /* 0x000fc600078ec0ff */
[----:B------:R-:W-:Y:S01]  /*0880*/  VIADD R14, R11, 0xffffffff ;  /* 0xffffffff0b0e7836 */ /* 0x000fe20000000000 */
[----:B------:R-:W-:-:S04]  /*0890*/  IADD3 R0, PT, PT, R12, -0x1, RZ ;  /* 0xffffffff0c007810 */ /* 0x000fc80007ffe0ff */
[----:B------:R-:W-:-:S04]  /*08a0*/  ISETP.GT.U32.AND P0, PT, R14, 0xfd, PT ;  /* 0x000000fd0e00780c */ /* 0x000fc80003f04070 */
[----:B------:R-:W-:-:S13]  /*08b0*/  ISETP.GT.U32.OR P0, PT, R0, 0xfd, P0 ;  /* 0x000000fd0000780c */ /* 0x000fda0000704470 */
[----:B------:R-:W-:Y:S01]  /*08c0*/  @!P0 MOV R9, RZ ;  /* 0x000000ff00098202 */ /* 0x000fe20000000f00 */
[----:B------:R-:W-:Y:S06]  /*08d0*/  @!P0 BRA `(.L_x_17) ;  /* 0x00000000005c8947 */ /* 0x000fec0003800000 */
[----:B------:R-:W-:Y:S02]  /*08e0*/  FSETP.GTU.FTZ.AND P0, PT, |R2|, +INF , PT ;  /* 0x7f8000000200780b */ /* 0x000fe40003f1c200 */
[----:B------:R-:W-:-:S04]  /*08f0*/  FSETP.GTU.FTZ.AND P1, PT, |R5|, +INF , PT ;  /* 0x7f8000000500780b */ /* 0x000fc80003f3c200 */
[----:B------:R-:W-:-:S13]  /*0900*/  PLOP3.LUT P0, PT, P0, P1, PT, 0xf8, 0x8f ;  /* 0x00000000008f781c */ /* 0x000fda0000703f70 */
[----:B------:R-:W-:Y:S05]  /*0910*/  @P0 BRA `(.L_x_18) ;  /* 0x00000004004c0947 */ /* 0x000fea0003800000 */
[----:B------:R-:W-:-:S13]  /*0920*/  LOP3.LUT P0, RZ, R13, 0x7fffffff, R2, 0xc8, !PT ;  /* 0x7fffffff0dff7812 */ /* 0x000fda000780c802 */
[----:B------:R-:W-:Y:S05]  /*0930*/  @!P0 BRA `(.L_x_19) ;  /* 0x00000004003c8947 */ /* 0x000fea0003800000 */
[C---:B------:R-:W-:Y:S02]  /*0940*/  FSETP.NEU.FTZ.AND P2, PT, |R2|.reuse, +INF , PT ;  /* 0x7f8000000200780b */ /* 0x040fe40003f5d200 */
[----:B------:R-:W-:Y:S02]  /*0950*/  FSETP.NEU.FTZ.AND P1, PT, |R5|, +INF , PT ;  /* 0x7f8000000500780b */ /* 0x000fe40003f3d200 */
[----:B------:R-:W-:-:S11]  /*0960*/  FSETP.NEU.FTZ.AND P0, PT, |R2|, +INF , PT ;  /* 0x7f8000000200780b */ /* 0x000fd60003f1d200 */
[----:B------:R-:W-:Y:S05]  /*0970*/  @!P1 BRA !P2, `(.L_x_19) ;  /* 0x00000004002c9947 */ /* 0x000fea0005000000 */
[----:B------:R-:W-:-:S04]  /*0980*/  LOP3.LUT P2, RZ, R2, 0x7fffffff, RZ, 0xc0, !PT ;  /* 0x7fffffff02ff7812 */ /* 0x000fc8000784c0ff */
[----:B------:R-:W-:-:S13]  /*0990*/  PLOP3.LUT P1, PT, P1, P2, PT, 0x2f, 0xf2 ;  /* 0x0000000000f2781c */ /* 0x000fda0000f24577 */
[----:B------:R-:W-:Y:S05]  /*09a0*/  @P1 BRA `(.L_x_20) ;  /* 0x0000000400181947 */ /* 0x000fea0003800000 */
[----:B------:R-:W-:-:S04]  /*09b0*/  LOP3.LUT P1, RZ, R13, 0x7fffffff, RZ, 0xc0, !PT ;  /* 0x7fffffff0dff7812 */ /* 0x000fc8000782c0ff */
[----:B------:R-:W-:-:S13]  /*09c0*/  PLOP3.LUT P0, PT, P0, P1, PT, 0x2f, 0xf2 ;  /* 0x0000000000f2781c */ /* 0x000fda0000702577 */
[----:B------:R-:W-:Y:S05]  /*09d0*/  @P0 BRA `(.L_x_21) ;  /* 0x0000000400000947 */ /* 0x000fea0003800000 */
[----:B------:R-:W-:Y:S02]  /*09e0*/  ISETP.GE.AND P0, PT, R0, RZ, PT ;  /* 0x000000ff0000720c */ /* 0x000fe40003f06270 */
[----:B------:R-:W-:-:S11]  /*09f0*/  ISETP.GE.AND P1, PT, R14, RZ, PT ;  /* 0x000000ff0e00720c */ /* 0x000fd60003f26270 */
[----:B------:R-:W-:Y:S01]  /*0a00*/  @P0 MOV R9, RZ ;  /* 0x000000ff00090202 */ /* 0x000fe20000000f00 */
[----:B------:R-:W-:Y:S02]  /*0a10*/  @!P0 IMAD.MOV.U32 R9, RZ, RZ, -0x40 ;  /* 0xffffffc0ff098424 */ /* 0x000fe400078e00ff */
[----:B------:R-:W-:Y:S01]  /*0a20*/  @!P0 FFMA R2, R2, 1.84467440737095516160e+19, RZ ;  /* 0x5f80000002028823 */ /* 0x000fe200000000ff */
[----:B------:R-:W-:Y:S02]  /*0a30*/  @!P1 FFMA R13, R5, 1.84467440737095516160e+19, RZ ;  /* 0x5f800000050d9823 */ /* 0x000fe400000000ff */
[----:B------:R-:W-:-:S07]  /*0a40*/  @!P1 IADD3 R9, PT, PT, R9, 0x40, RZ ;  /* 0x0000004009099810 */ /* 0x000fce0007ffe0ff */
.L_x_17:
[----:B------:R-:W-:Y:S01]  /*0a50*/  LEA R0, R11, 0xc0800000, 0x17 ;  /* 0xc08000000b007811 */ /* 0x000fe200078eb8ff */
[----:B------:R-:W-:Y:S01]  /*0a60*/  VIADD R12, R12, 0xffffff81 ;  /* 0xffffff810c0c7836 */ /* 0x000fe20000000000 */
[----:B------:R-:W-:Y:S02]  /*0a70*/  BSSY.RECONVERGENT B2, `(.L_x_22) ;  /* 0x0000035000027945 */ /* 0x000fe40003800200 */
[----:B------:R-:W-:Y:S01]  /*0a80*/  IADD3 R13, PT, PT, -R0, R13, RZ ;  /* 0x0000000d000d7210 */ /* 0x000fe20007ffe1ff */
[C---:B------:R-:W-:Y:S01]  /*0a90*/  IMAD R0, R12.reuse, -0x800000, R2 ;  /* 0xff8000000c007824 */ /* 0x040fe200078e0202 */
[----:B------:R-:W-:Y:S02]  /*0aa0*/  IADD3 R12, PT, PT, R12, 0x7f, -R11 ;  /* 0x0000007f0c0c7810 */ /* 0x000fe40007ffe80b */
[----:B------:R-:W0:Y:S01]  /*0ab0*/  MUFU.RCP R14, R13 ;  /* 0x0000000d000e7308 */ /* 0x000e220000001000 */
[----:B------:R-:W-:Y:S01]  /*0ac0*/  FADD.FTZ R15, -R13, -RZ ;  /* 0x800000ff0d0f7221 */ /* 0x000fe20000010100 */
[----:B------:R-:W-:-:S03]  /*0ad0*/  IADD3 R9, PT, PT, R12, R9, RZ ;  /* 0x000000090c097210 */ /* 0x000fc60007ffe0ff */
[----:B0-----:R-:W-:-:S04]  /*0ae0*/  FFMA R17, R14, R15, 1 ;  /* 0x3f8000000e117423 */ /* 0x001fc8000000000f */
[----:B------:R-:W-:-:S04]  /*0af0*/  FFMA R19, R14, R17, R14 ;  /* 0x000000110e137223 */ /* 0x000fc8000000000e */
[----:B------:R-:W-:-:S04]  /*0b00*/  FFMA R2, R0, R19, RZ ;  /* 0x0000001300027223 */ /* 0x000fc800000000ff */
[----:B------:R-:W-:-:S04]  /*0b10*/  FFMA R17, R15, R2, R0 ;  /* 0x000000020f117223 */ /* 0x000fc80000000000 */
[----:B------:R-:W-:-:S04]  /*0b20*/  FFMA R14, R19, R17, R2 ;  /* 0x00000011130e7223 */ /* 0x000fc80000000002 */
[----:B------:R-:W-:-:S04]  /*0b30*/  FFMA R15, R15, R14, R0 ;  /* 0x0000000e0f0f7223 */ /* 0x000fc80000000000 */
[----:B------:R-:W-:-:S05]  /*0b40*/  FFMA R0, R19, R15, R14 ;  /* 0x0000000f13007223 */ /* 0x000fca000000000e */
[----:B------:R-:W-:-:S04]  /*0b50*/  SHF.R.U32.HI R2, RZ, 0x17, R0 ;  /* 0x00000017ff027819 */ /* 0x000fc80000011600 */
[----:B------:R-:W-:-:S04]  /*0b60*/  LOP3.LUT R2, R2, 0xff, RZ, 0xc0, !PT ;  /* 0x000000ff02027812 */ /* 0x000fc800078ec0ff */
[----:B------:R-:W-:-:S05]  /*0b70*/  IADD3 R13, PT, PT, R2, R9, RZ ;  /* 0x00000009020d7210 */ /* 0x000fca0007ffe0ff */
[----:B------:R-:W-:-:S05]  /*0b80*/  VIADD R2, R13, 0xffffffff ;  /* 0xffffffff0d027836 */ /* 0x000fca0000000000 */
[----:B------:R-:W-:-:S13]  /*0b90*/  ISETP.GE.U32.AND P0, PT, R2, 0xfe, PT ;  /* 0x000000fe0200780c */ /* 0x000fda0003f06070 */
[----:B------:R-:W-:Y:S05]  /*0ba0*/  @!P0 BRA `(.L_x_23) ;  /* 0x0000000000808947 */ /* 0x000fea0003800000 */
[----:B------:R-:W-:-:S13]  /*0bb0*/  ISETP.GT.AND P0, PT, R13, 0xfe, PT ;  /* 0x000000fe0d00780c */ /* 0x000fda0003f04270 */
[----:B------:R-:W-:Y:S05]  /*0bc0*/  @P0 BRA `(.L_x_24) ;  /* 0x00000000006c0947 */ /* 0x000fea0003800000 */
[----:B------:R-:W-:-:S13]  /*0bd0*/  ISETP.GE.AND P0, PT, R13, 0x1, PT ;  /* 0x000000010d00780c */ /* 0x000fda0003f06270 */
[----:B------:R-:W-:Y:S05]  /*0be0*/  @P0 BRA `(.L_x_25) ;  /* 0x0000000000740947 */ /* 0x000fea0003800000 */
[----:B------:R-:W-:Y:S02]  /*0bf0*/  ISETP.GE.AND P0, PT, R13, -0x18, PT ;  /* 0xffffffe80d00780c */ /* 0x000fe40003f06270 */
[----:B------:R-:W-:-:S11]  /*0c00*/  LOP3.LUT R0, R0, 0x80000000, RZ, 0xc0, !PT ;  /* 0x8000000000007812 */ /* 0x000fd600078ec0ff */
[----:B------:R-:W-:Y:S05]  /*0c10*/  @!P0 BRA `(.L_x_25) ;  /* 0x0000000000688947 */ /* 0x000fea0003800000 */
[-CC-:B------:R-:W-:Y:S01]  /*0c20*/  FFMA.RZ R2, R19, R15.reuse, R14.reuse ;  /* 0x0000000f13027223 */ /* 0x180fe2000000c00e */
[----:B------:R-:W-:Y:S01]  /*0c30*/  IADD3 R12, PT, PT, R13, 0x20, RZ ;  /* 0x000000200d0c7810 */ /* 0x000fe20007ffe0ff */
[-CC-:B------:R-:W-:Y:S01]  /*0c40*/  FFMA.RM R9, R19, R15.reuse, R14.reuse ;  /* 0x0000000f13097223 */ /* 0x180fe2000000400e */
[----:B------:R-:W-:Y:S02]  /*0c50*/  ISETP.NE.AND P2, PT, R13, RZ, PT ;  /* 0x000000ff0d00720c */ /* 0x000fe40003f45270 */
[----:B------:R-:W-:Y:S01]  /*0c60*/  LOP3.LUT R11, R2, 0x7fffff, RZ, 0xc0, !PT ;  /* 0x007fffff020b7812 */ /* 0x000fe200078ec0ff */
[----:B------:R-:W-:Y:S01]  /*0c70*/  FFMA.RP R2, R19, R15, R14 ;  /* 0x0000000f13027223 */ /* 0x000fe2000000800e */
[----:B------:R-:W-:Y:S02]  /*0c80*/  ISETP.NE.AND P1, PT, R13, RZ, PT ;  /* 0x000000ff0d00720c */ /* 0x000fe40003f25270 */
[----:B------:R-:W-:Y:S02]  /*0c90*/  LOP3.LUT R11, R11, 0x800000, RZ, 0xfc, !PT ;  /* 0x008000000b0b7812 */ /* 0x000fe400078efcff */
[----:B------:R-:W-:-:S02]  /*0ca0*/  IADD3 R13, PT, PT, -R13, RZ, RZ ;  /* 0x000000ff0d0d7210 */ /* 0x000fc40007ffe1ff */
[----:B------:R-:W-:Y:S02]  /*0cb0*/  SHF.L.U32 R12, R11, R12, RZ ;  /* 0x0000000c0b0c7219 */ /* 0x000fe400000006ff */
[----:B------:R-:W-:Y:S02]  /*0cc0*/  FSETP.NEU.FTZ.AND P0, PT, R2, R9, PT ;  /* 0x000000090200720b */ /* 0x000fe40003f1d000 */
[----:B------:R-:W-:Y:S02]  /*0cd0*/  SEL R2, R13, RZ, P2 ;  /* 0x000000ff0d027207 */ /* 0x000fe40001000000 */
[----:B------:R-:W-:Y:S02]  /*0ce0*/  ISETP.NE.AND P1, PT, R12, RZ, P1 ;  /* 0x000000ff0c00720c */ /* 0x000fe40000f25270 */
[----:B------:R-:W-:Y:S02]  /*0cf0*/  SHF.R.U32.HI R2, RZ, R2, R11 ;  /* 0x00000002ff027219 */ /* 0x000fe4000001160b */
[----:B------:R-:W-:-:S02]  /*0d00*/  PLOP3.LUT P0, PT, P0, P1, PT, 0xf8, 0x8f ;  /* 0x00000000008f781c */ /* 0x000fc40000703f70 */
[----:B------:R-:W-:Y:S02]  /*0d10*/  SHF.R.U32.HI R12, RZ, 0x1, R2 ;  /* 0x00000001ff0c7819 */ /* 0x000fe40000011602 */
[----:B------:R-:W-:-:S04]  /*0d20*/  SEL R9, RZ, 0x1, !P0 ;  /* 0x00000001ff097807 */ /* 0x000fc80004000000 */
[----:B------:R-:W-:-:S04]  /*0d30*/  LOP3.LUT R9, R9, 0x1, R12, 0xf8, !PT ;  /* 0x0000000109097812 */ /* 0x000fc800078ef80c */
[----:B------:R-:W-:-:S05]  /*0d40*/  LOP3.LUT R9, R9, R2, RZ, 0xc0, !PT ;  /* 0x0000000209097212 */ /* 0x000fca00078ec0ff */
[----:B------:R-:W-:-:S05]  /*0d50*/  IMAD.IADD R9, R12, 0x1, R9 ;  /* 0x000000010c097824 */ /* 0x000fca00078e0209 */
[----:B------:R-:W-:Y:S01]  /*0d60*/  LOP3.LUT R0, R9, R0, RZ, 0xfc, !PT ;  /* 0x0000000009007212 */ /* 0x000fe200078efcff */
[----:B------:R-:W-:Y:S06]  /*0d70*/  BRA `(.L_x_25) ;  /* 0x0000000000107947 */ /* 0x000fec0003800000 */
.L_x_24:
[----:B------:R-:W-:-:S04]  /*0d80*/  LOP3.LUT R0, R0, 0x80000000, RZ, 0xc0, !PT ;  /* 0x8000000000007812 */ /* 0x000fc800078ec0ff */
[----:B------:R-:W-:Y:S01]  /*0d90*/  LOP3.LUT R0, R0, 0x7f800000, RZ, 0xfc, !PT ;  /* 0x7f80000000007812 */ /* 0x000fe200078efcff */
[----:B------:R-:W-:Y:S06]  /*0da0*/  BRA `(.L_x_25) ;  /* 0x0000000000047947 */ /* 0x000fec0003800000 */
.L_x_23:
[----:B------:R-:W-:-:S07]  /*0db0*/  LEA R0, R9, R0, 0x17 ;  /* 0x0000000009007211 */ /* 0x000fce00078eb8ff */
.L_x_25:
[----:B------:R-:W-:Y:S05]  /*0dc0*/  BSYNC.RECONVERGENT B2 ;  /* 0x0000000000027941 */ /* 0x000fea0003800200 */
.L_x_22:
[----:B------:R-:W-:Y:S05]  /*0dd0*/  BRA `(.L_x_26) ;  /* 0x0000000000207947 */ /* 0x000fea0003800000 */
.L_x_21:
[----:B------:R-:W-:-:S04]  /*0de0*/  LOP3.LUT R0, R13, 0x80000000, R2, 0x48, !PT ;  /* 0x800000000d007812 */ /* 0x000fc800078e4802 */
[----:B------:R-:W-:Y:S01]  /*0df0*/  LOP3.LUT R0, R0, 0x7f800000, RZ, 0xfc, !PT ;  /* 0x7f80000000007812 */ /* 0x000fe200078efcff */
[----:B------:R-:W-:Y:S06]  /*0e00*/  BRA `(.L_x_26) ;  /* 0x0000000000147947 */ /* 0x000fec0003800000 */
.L_x_20:
[----:B------:R-:W-:Y:S01]  /*0e10*/  LOP3.LUT R0, R13, 0x80000000, R2, 0x48, !PT ;  /* 0x800000000d007812 */ /* 0x000fe200078e4802 */
[----:B------:R-:W-:Y:S06]  /*0e20*/  BRA `(.L_x_26) ;  /* 0x00000000000c7947 */ /* 0x000fec0003800000 */
.L_x_19:
[----:B------:R-:W0:Y:S01]  /*0e30*/  MUFU.RSQ R0, -QNAN ;  /* 0xffc0000000007908 */ /* 0x000e220000001400 */
[----:B------:R-:W-:Y:S05]  /*0e40*/  BRA `(.L_x_26) ;  /* 0x0000000000047947 */ /* 0x000fea0003800000 */
.L_x_18:
[----:B------:R-:W-:-:S07]  /*0e50*/  FADD.FTZ R0, R2, R5 ;  /* 0x0000000502007221 */ /* 0x000fce0000010000 */
.L_x_26:
[----:B------:R-:W-:Y:S05]  /*0e60*/  BSYNC.RECONVERGENT B1 ;  /* 0x0000000000017941 */ /* 0x000fea0003800200 */
.L_x_16:
[----:B------:R-:W-:-:S04]  /*0e70*/  HFMA2 R11, -RZ, RZ, 0, 0 ;  /* 0x00000000ff0b7431 */ /* 0x000fc800000001ff */
[----:B0-----:R-:W-:Y:S05]  /*0e80*/  RET.REL.NODEC R10 `(_Z23phasor_normalize_kernelP6float2S0_S0_i) ;  /* 0xfffffff00a5c7950 */ /* 0x001fea0003c3ffff */
.L_x_27:
        /* <DEDUP_REMOVED lines=15> */
.L_x_29:


//--------------------- .nv.shared.reserved.0     --------------------------
	.section	.nv.shared.reserved.0,"aw",@nobits
	.weak		__nv_reservedSMEM_offset_0_alias
	.size		__nv_reservedSMEM_offset_0_alias, 0, 64
	.other		__nv_reservedSMEM_offset_0_alias,@"STO_CUDA_RESERVED_SHARED STV_DEFAULT"
__nv_reservedSMEM_offset_0_alias:
	.zero		0
	.zero		64


//--------------------- .nv.constant0._Z19scale_output_kernelPffi --------------------------
	.section	.nv.constant0._Z19scale_output_kernelPffi,"a",@progbits
	.sectionflags	@""
	.align	4
.nv.constant0._Z19scale_output_kernelPffi:
	.zero		912


//--------------------- .nv.constant0._Z23phasor_normalize_kernelP6float2S0_S0_i --------------------------
	.section	.nv.constant0._Z23phasor_normalize_kernelP6float2S0_S0_i,"a",@progbits
	.sectionflags	@""
	.align	4
.nv.constant0._Z23phasor_normalize_kernelP6float2S0_S0_i:
	.zero		924


//--------------------- SYMBOLS --------------------------

	.type		.nv.reservedSmem.offset0,@object
	.size		.nv.reservedSmem.offset0,0x4
